//
// Generated by NVIDIA NVVM Compiler
//
// Compiler Build ID: CL-36424714
// Cuda compilation tools, release 13.0, V13.0.88
// Based on NVVM 20.0.0
//

.version 9.0
.target sm_100
.address_size 64

	// .globl	_Z4initPfS_ii

.visible .entry _Z4initPfS_ii(
	.param .u64 .ptr .align 1 _Z4initPfS_ii_param_0,
	.param .u64 .ptr .align 1 _Z4initPfS_ii_param_1,
	.param .u32 _Z4initPfS_ii_param_2,
	.param .u32 _Z4initPfS_ii_param_3
)
{
	.reg .pred 	%p<10>;
	.reg .b32 	%r<42>;
	.reg .b64 	%rd<19>;

	ld.param.u64 	%rd5, [_Z4initPfS_ii_param_0];
	ld.param.u64 	%rd6, [_Z4initPfS_ii_param_1];
	ld.param.u32 	%r16, [_Z4initPfS_ii_param_2];
	ld.param.u32 	%r17, [_Z4initPfS_ii_param_3];
	cvta.to.global.u64 	%rd1, %rd6;
	cvta.to.global.u64 	%rd2, %rd5;
	mov.u32 	%r18, %tid.x;
	mov.u32 	%r19, %ctaid.x;
	mov.u32 	%r20, %ntid.x;
	mad.lo.s32 	%r21, %r19, %r20, %r18;
	mul.lo.s32 	%r1, %r16, %r21;
	add.s32 	%r39, %r1, %r17;
	setp.lt.s32 	%p1, %r16, 1;
	@%p1 bra 	$L__BB0_12;
	add.s32 	%r22, %r39, 1;
	add.s32 	%r23, %r39, %r16;
	max.s32 	%r24, %r22, %r23;
	sub.s32 	%r3, %r24, %r39;
	and.b32  	%r4, %r3, 7;
	sub.s32 	%r25, %r1, %r24;
	add.s32 	%r26, %r25, %r17;
	setp.gt.u32 	%p2, %r26, -8;
	@%p2 bra 	$L__BB0_4;
	and.b32  	%r27, %r3, -8;
	neg.s32 	%r37, %r27;
	add.s64 	%rd3, %rd2, 16;
	add.s64 	%rd4, %rd1, 16;
$L__BB0_3:
	.pragma "nounroll";
	mul.wide.s32 	%rd7, %r39, 4;
	add.s64 	%rd8, %rd3, %rd7;
	add.s64 	%rd9, %rd4, %rd7;
	mov.b32 	%r28, 1065353216;
	st.global.u32 	[%rd8+-16], %r28;
	mov.b32 	%r29, 1069547520;
	st.global.u32 	[%rd9+-16], %r29;
	st.global.u32 	[%rd8+-12], %r28;
	st.global.u32 	[%rd9+-12], %r29;
	st.global.u32 	[%rd8+-8], %r28;
	st.global.u32 	[%rd9+-8], %r29;
	st.global.u32 	[%rd8+-4], %r28;
	st.global.u32 	[%rd9+-4], %r29;
	st.global.u32 	[%rd8], %r28;
	st.global.u32 	[%rd9], %r29;
	st.global.u32 	[%rd8+4], %r28;
	st.global.u32 	[%rd9+4], %r29;
	st.global.u32 	[%rd8+8], %r28;
	st.global.u32 	[%rd9+8], %r29;
	st.global.u32 	[%rd8+12], %r28;
	st.global.u32 	[%rd9+12], %r29;
	add.s32 	%r39, %r39, 8;
	add.s32 	%r37, %r37, 8;
	setp.ne.s32 	%p3, %r37, 0;
	@%p3 bra 	$L__BB0_3;
$L__BB0_4:
	setp.eq.s32 	%p4, %r4, 0;
	@%p4 bra 	$L__BB0_12;
	and.b32  	%r11, %r3, 3;
	setp.lt.u32 	%p5, %r4, 4;
	@%p5 bra 	$L__BB0_7;
	mul.wide.s32 	%rd10, %r39, 4;
	add.s64 	%rd11, %rd2, %rd10;
	mov.b32 	%r30, 1065353216;
	st.global.u32 	[%rd11], %r30;
	add.s64 	%rd12, %rd1, %rd10;
	mov.b32 	%r31, 1069547520;
	st.global.u32 	[%rd12], %r31;
	st.global.u32 	[%rd11+4], %r30;
	st.global.u32 	[%rd12+4], %r31;
	st.global.u32 	[%rd11+8], %r30;
	st.global.u32 	[%rd12+8], %r31;
	st.global.u32 	[%rd11+12], %r30;
	st.global.u32 	[%rd12+12], %r31;
	add.s32 	%r39, %r39, 4;
$L__BB0_7:
	setp.eq.s32 	%p6, %r11, 0;
	@%p6 bra 	$L__BB0_12;
	setp.eq.s32 	%p7, %r11, 1;
	@%p7 bra 	$L__BB0_10;
	mul.wide.s32 	%rd13, %r39, 4;
	add.s64 	%rd14, %rd2, %rd13;
	mov.b32 	%r32, 1065353216;
	st.global.u32 	[%rd14], %r32;
	add.s64 	%rd15, %rd1, %rd13;
	mov.b32 	%r33, 1069547520;
	st.global.u32 	[%rd15], %r33;
	st.global.u32 	[%rd14+4], %r32;
	st.global.u32 	[%rd15+4], %r33;
	add.s32 	%r39, %r39, 2;
$L__BB0_10:
	and.b32  	%r34, %r3, 1;
	setp.eq.b32 	%p8, %r34, 1;
	not.pred 	%p9, %p8;
	@%p9 bra 	$L__BB0_12;
	mul.wide.s32 	%rd16, %r39, 4;
	add.s64 	%rd17, %rd2, %rd16;
	mov.b32 	%r35, 1065353216;
	st.global.u32 	[%rd17], %r35;
	add.s64 	%rd18, %rd1, %rd16;
	mov.b32 	%r36, 1069547520;
	st.global.u32 	[%rd18], %r36;
$L__BB0_12:
	ret;

}
	// .globl	_Z11vadd_kernelPfS_S_ii
.visible .entry _Z11vadd_kernelPfS_S_ii(
	.param .u64 .ptr .align 1 _Z11vadd_kernelPfS_S_ii_param_0,
	.param .u64 .ptr .align 1 _Z11vadd_kernelPfS_S_ii_param_1,
	.param .u64 .ptr .align 1 _Z11vadd_kernelPfS_S_ii_param_2,
	.param .u32 _Z11vadd_kernelPfS_S_ii_param_3,
	.param .u32 _Z11vadd_kernelPfS_S_ii_param_4
)
{
	.reg .pred 	%p<6>;
	.reg .b32 	%r<28>;
	.reg .b32 	%f<16>;
	.reg .b64 	%rd<18>;

	ld.param.u64 	%rd7, [_Z11vadd_kernelPfS_S_ii_param_0];
	ld.param.u64 	%rd8, [_Z11vadd_kernelPfS_S_ii_param_1];
	ld.param.u64 	%rd9, [_Z11vadd_kernelPfS_S_ii_param_2];
	ld.param.u32 	%r15, [_Z11vadd_kernelPfS_S_ii_param_3];
	ld.param.u32 	%r14, [_Z11vadd_kernelPfS_S_ii_param_4];
	cvta.to.global.u64 	%rd1, %rd9;
	cvta.to.global.u64 	%rd2, %rd8;
	cvta.to.global.u64 	%rd3, %rd7;
	mov.u32 	%r16, %tid.x;
	mov.u32 	%r17, %ctaid.x;
	mov.u32 	%r18, %ntid.x;
	mad.lo.s32 	%r19, %r17, %r18, %r16;
	mul.lo.s32 	%r1, %r15, %r19;
	add.s32 	%r26, %r1, %r14;
	add.s32 	%r3, %r26, %r15;
	setp.lt.s32 	%p1, %r15, 1;
	@%p1 bra 	$L__BB1_7;
	add.s32 	%r20, %r26, 1;
	max.s32 	%r4, %r20, %r3;
	sub.s32 	%r21, %r4, %r26;
	and.b32  	%r5, %r21, 3;
	setp.eq.s32 	%p2, %r5, 0;
	@%p2 bra 	$L__BB1_4;
	neg.s32 	%r24, %r5;
$L__BB1_3:
	.pragma "nounroll";
	mul.wide.s32 	%rd10, %r26, 4;
	add.s64 	%rd11, %rd1, %rd10;
	add.s64 	%rd12, %rd2, %rd10;
	add.s64 	%rd13, %rd3, %rd10;
	ld.global.f32 	%f1, [%rd13];
	ld.global.f32 	%f2, [%rd12];
	add.f32 	%f3, %f1, %f2;
	st.global.f32 	[%rd11], %f3;
	add.s32 	%r26, %r26, 1;
	add.s32 	%r24, %r24, 1;
	setp.ne.s32 	%p3, %r24, 0;
	@%p3 bra 	$L__BB1_3;
$L__BB1_4:
	sub.s32 	%r22, %r1, %r4;
	add.s32 	%r23, %r22, %r14;
	setp.gt.u32 	%p4, %r23, -4;
	@%p4 bra 	$L__BB1_7;
	add.s64 	%rd4, %rd3, 8;
	add.s64 	%rd5, %rd2, 8;
	add.s64 	%rd6, %rd1, 8;
$L__BB1_6:
	mul.wide.s32 	%rd14, %r26, 4;
	add.s64 	%rd15, %rd4, %rd14;
	add.s64 	%rd16, %rd5, %rd14;
	add.s64 	%rd17, %rd6, %rd14;
	ld.global.f32 	%f4, [%rd15+-8];
	ld.global.f32 	%f5, [%rd16+-8];
	add.f32 	%f6, %f4, %f5;
	st.global.f32 	[%rd17+-8], %f6;
	ld.global.f32 	%f7, [%rd15+-4];
	ld.global.f32 	%f8, [%rd16+-4];
	add.f32 	%f9, %f7, %f8;
	st.global.f32 	[%rd17+-4], %f9;
	ld.global.f32 	%f10, [%rd15];
	ld.global.f32 	%f11, [%rd16];
	add.f32 	%f12, %f10, %f11;
	st.global.f32 	[%rd17], %f12;
	ld.global.f32 	%f13, [%rd15+4];
	ld.global.f32 	%f14, [%rd16+4];
	add.f32 	%f15, %f13, %f14;
	st.global.f32 	[%rd17+4], %f15;
	add.s32 	%r26, %r26, 4;
	setp.lt.s32 	%p5, %r26, %r3;
	@%p5 bra 	$L__BB1_6;
$L__BB1_7:
	ret;

}


// ===== COMPILED SASS (sm_100) =====

	.target	sm_100

	.elftype	@"ET_EXEC"


//--------------------- .note.nv.tkinfo           --------------------------
	.section	.note.nv.tkinfo,"",@"SHT_NOTE"
	.sectionflags	@"SHF_NOTE_NV_TKINFO"
	.tkinfo
        /*0018*/ 	.word	0x00000002
        /*0030*/ 	.string	""
        /*0030*/ 	.string	"ptxas"
        /*0030*/ 	.string	"Cuda compilation tools, release 13.0, V13.0.88"
        /*0030*/ 	.string	"Build cuda_13.0.r13.0/compiler.36424714_0"
        /*0030*/ 	.string	"-arch sm_100 -m 64 "



//--------------------- .note.nv.cuinfo           --------------------------
	.section	.note.nv.cuinfo,"",@"SHT_NOTE"
	.sectionflags	@"SHF_NOTE_NV_CUINFO"
        /*0018*/ 	.short	0x0002
        /*001a*/ 	.short	0x0064
        /*001c*/ 	.short	0x0082
	.zero		2


//--------------------- .nv.info                  --------------------------
	.section	.nv.info,"",@"SHT_CUDA_INFO"
	.align	4


	//----- nvinfo : EIATTR_REGCOUNT
	.align		4
        /*0000*/ 	.byte	0x04, 0x2f
        /*0002*/ 	.short	(.L_1 - .L_0)
	.align		4
.L_0:
        /*0004*/ 	.word	index@(_Z4initPfS_ii)
        /*0008*/ 	.word	0x00000012


	//----- nvinfo : EIATTR_FRAME_SIZE
	.align		4
.L_1:
        /*000c*/ 	.byte	0x04, 0x11
        /*000e*/ 	.short	(.L_3 - .L_2)
	.align		4
.L_2:
        /*0010*/ 	.word	index@(_Z4initPfS_ii)
        /*0014*/ 	.word	0x00000000


	//----- nvinfo : EIATTR_REGCOUNT
	.align		4
.L_3:
        /*0018*/ 	.byte	0x04, 0x2f
        /*001a*/ 	.short	(.L_5 - .L_4)
	.align		4
.L_4:
        /*001c*/ 	.word	index@(_Z11vadd_kernelPfS_S_ii)
        /*0020*/ 	.word	0x00000014


	//----- nvinfo : EIATTR_FRAME_SIZE
	.align		4
.L_5:
        /*0024*/ 	.byte	0x04, 0x11
        /*0026*/ 	.short	(.L_7 - .L_6)
	.align		4
.L_6:
        /*0028*/ 	.word	index@(_Z11vadd_kernelPfS_S_ii)
        /*002c*/ 	.word	0x00000000


	//----- nvinfo : EIATTR_MIN_STACK_SIZE
	.align		4
.L_7:
        /*0030*/ 	.byte	0x04, 0x12
        /*0032*/ 	.short	(.L_9 - .L_8)
	.align		4
.L_8:
        /*0034*/ 	.word	index@(_Z11vadd_kernelPfS_S_ii)
        /*0038*/ 	.word	0x00000000


	//----- nvinfo : EIATTR_MIN_STACK_SIZE
	.align		4
.L_9:
        /*003c*/ 	.byte	0x04, 0x12
        /*003e*/ 	.short	(.L_11 - .L_10)
	.align		4
.L_10:
        /*0040*/ 	.word	index@(_Z4initPfS_ii)
        /*0044*/ 	.word	0x00000000
.L_11:


//--------------------- .nv.compat                --------------------------
	.section	.nv.compat,"",@"SHT_CUDA_COMPAT_INFO"
	.align	4
        /*0000*/ 	.byte	0x02, 0x09, 0x00, 0x00, 0x02, 0x02, 0x01, 0x00, 0x02, 0x05, 0x05, 0x00, 0x03, 0x07, 0x01, 0x01
        /*0010*/ 	.byte	0x02, 0x03, 0x00, 0x00, 0x02, 0x06, 0x01, 0x00, 0x04, 0x0b, 0x08, 0x00, 0x09, 0x00, 0x00, 0x00
        /*0020*/ 	.byte	0x00, 0x00, 0x00, 0x00


//--------------------- .nv.info._Z11vadd_kernelPfS_S_ii --------------------------
	.section	.nv.info._Z11vadd_kernelPfS_S_ii,"",@"SHT_CUDA_INFO"
	.sectionflags	@""
	.align	4


	//----- nvinfo : EIATTR_CUDA_API_VERSION
	.align		4
        /*0000*/ 	.byte	0x04, 0x37
        /*0002*/ 	.short	(.L_13 - .L_12)
.L_12:
        /*0004*/ 	.word	0x00000082


	//----- nvinfo : EIATTR_KPARAM_INFO
	.align		4
.L_13:
        /*0008*/ 	.byte	0x04, 0x17
        /*000a*/ 	.short	(.L_15 - .L_14)
.L_14:
        /*000c*/ 	.word	0x00000000
        /*0010*/ 	.short	0x0004
        /*0012*/ 	.short	0x001c
        /*0014*/ 	.byte	0x00, 0xf0, 0x11, 0x00


	//----- nvinfo : EIATTR_KPARAM_INFO
	.align		4
.L_15:
        /*0018*/ 	.byte	0x04, 0x17
        /*001a*/ 	.short	(.L_17 - .L_16)
.L_16:
        /*001c*/ 	.word	0x00000000
        /*0020*/ 	.short	0x0003
        /*0022*/ 	.short	0x0018
        /*0024*/ 	.byte	0x00, 0xf0, 0x11, 0x00


	//----- nvinfo : EIATTR_KPARAM_INFO
	.align		4
.L_17:
        /*0028*/ 	.byte	0x04, 0x17
        /*002a*/ 	.short	(.L_19 - .L_18)
.L_18:
        /*002c*/ 	.word	0x00000000
        /*0030*/ 	.short	0x0002
        /*0032*/ 	.short	0x0010
        /*0034*/ 	.byte	0x00, 0xf5, 0x21, 0x00


	//----- nvinfo : EIATTR_KPARAM_INFO
	.align		4
.L_19:
        /*0038*/ 	.byte	0x04, 0x17
        /*003a*/ 	.short	(.L_21 - .L_20)
.L_20:
        /*003c*/ 	.word	0x00000000
        /*0040*/ 	.short	0x0001
        /*0042*/ 	.short	0x0008
        /*0044*/ 	.byte	0x00, 0xf5, 0x21, 0x00


	//----- nvinfo : EIATTR_KPARAM_INFO
	.align		4
.L_21:
        /*0048*/ 	.byte	0x04, 0x17
        /*004a*/ 	.short	(.L_23 - .L_22)
.L_22:
        /*004c*/ 	.word	0x00000000
        /*0050*/ 	.short	0x0000
        /*0052*/ 	.short	0x0000
        /*0054*/ 	.byte	0x00, 0xf5, 0x21, 0x00


	//----- nvinfo : EIATTR_SPARSE_MMA_MASK
	.align		4
.L_23:
        /*0058*/ 	.byte	0x03, 0x50
        /*005a*/ 	.short	0x0000


	//----- nvinfo : EIATTR_MAXREG_COUNT
	.align		4
        /*005c*/ 	.byte	0x03, 0x1b
        /*005e*/ 	.short	0x00ff


	//----- nvinfo : EIATTR_MERCURY_ISA_VERSION
	.align		4
        /*0060*/ 	.byte	0x03, 0x5f
        /*0062*/ 	.short	0x0101


	//----- nvinfo : EIATTR_VRC_CTA_INIT_COUNT
	.align		4
        /*0064*/ 	.byte	0x02, 0x4a
	.zero		1
	.zero		1


	//----- nvinfo : EIATTR_EXIT_INSTR_OFFSETS
	.align		4
        /*0068*/ 	.byte	0x04, 0x1c
        /*006a*/ 	.short	(.L_25 - .L_24)


	//   ....[0]....
.L_24:
        /*006c*/ 	.word	0x00000070


	//   ....[1]....
        /*0070*/ 	.word	0x00000230


	//   ....[2]....
        /*0074*/ 	.word	0x00000480


	//----- nvinfo : EIATTR_CRS_STACK_SIZE
	.align		4
.L_25:
        /*0078*/ 	.byte	0x04, 0x1e
        /*007a*/ 	.short	(.L_27 - .L_26)
.L_26:
        /*007c*/ 	.word	0x00000000


	//----- nvinfo : EIATTR_CBANK_PARAM_SIZE
	.align		4
.L_27:
        /*0080*/ 	.byte	0x03, 0x19
        /*0082*/ 	.short	0x0020


	//----- nvinfo : EIATTR_PARAM_CBANK
	.align		4
        /*0084*/ 	.byte	0x04, 0x0a
        /*0086*/ 	.short	(.L_29 - .L_28)
	.align		4
.L_28:
        /*0088*/ 	.word	index@(.nv.constant0._Z11vadd_kernelPfS_S_ii)
        /*008c*/ 	.short	0x0380
        /*008e*/ 	.short	0x0020


	//----- nvinfo : EIATTR_SW_WAR
	.align		4
.L_29:
        /*0090*/ 	.byte	0x04, 0x36
        /*0092*/ 	.short	(.L_31 - .L_30)
.L_30:
        /*0094*/ 	.word	0x00000008
.L_31:


//--------------------- .nv.info._Z4initPfS_ii    --------------------------
	.section	.nv.info._Z4initPfS_ii,"",@"SHT_CUDA_INFO"
	.sectionflags	@""
	.align	4


	//----- nvinfo : EIATTR_CUDA_API_VERSION
	.align		4
        /*0000*/ 	.byte	0x04, 0x37
        /*0002*/ 	.short	(.L_33 - .L_32)
.L_32:
        /*0004*/ 	.word	0x00000082


	//----- nvinfo : EIATTR_KPARAM_INFO
	.align		4
.L_33:
        /*0008*/ 	.byte	0x04, 0x17
        /*000a*/ 	.short	(.L_35 - .L_34)
.L_34:
        /*000c*/ 	.word	0x00000000
        /*0010*/ 	.short	0x0003
        /*0012*/ 	.short	0x0014
        /*0014*/ 	.byte	0x00, 0xf0, 0x11, 0x00


	//----- nvinfo : EIATTR_KPARAM_INFO
	.align		4
.L_35:
        /*0018*/ 	.byte	0x04, 0x17
        /*001a*/ 	.short	(.L_37 - .L_36)
.L_36:
        /*001c*/ 	.word	0x00000000
        /*0020*/ 	.short	0x0002
        /*0022*/ 	.short	0x0010
        /*0024*/ 	.byte	0x00, 0xf0, 0x11, 0x00


	//----- nvinfo : EIATTR_KPARAM_INFO
	.align		4
.L_37:
        /*0028*/ 	.byte	0x04, 0x17
        /*002a*/ 	.short	(.L_39 - .L_38)
.L_38:
        /*002c*/ 	.word	0x00000000
        /*0030*/ 	.short	0x0001
        /*0032*/ 	.short	0x0008
        /*0034*/ 	.byte	0x00, 0xf5, 0x21, 0x00


	//----- nvinfo : EIATTR_KPARAM_INFO
	.align		4
.L_39:
        /*0038*/ 	.byte	0x04, 0x17
        /*003a*/ 	.short	(.L_41 - .L_40)
.L_40:
        /*003c*/ 	.word	0x00000000
        /*0040*/ 	.short	0x0000
        /*0042*/ 	.short	0x0000
        /*0044*/ 	.byte	0x00, 0xf5, 0x21, 0x00


	//----- nvinfo : EIATTR_SPARSE_MMA_MASK
	.align		4
.L_41:
        /*0048*/ 	.byte	0x03, 0x50
        /*004a*/ 	.short	0x0000


	//----- nvinfo : EIATTR_MAXREG_COUNT
	.align		4
        /*004c*/ 	.byte	0x03, 0x1b
        /*004e*/ 	.short	0x00ff


	//----- nvinfo : EIATTR_MERCURY_ISA_VERSION
	.align		4
        /*0050*/ 	.byte	0x03, 0x5f
        /*0052*/ 	.short	0x0101


	//----- nvinfo : EIATTR_VRC_CTA_INIT_COUNT
	.align		4
        /*0054*/ 	.byte	0x02, 0x4a
	.zero		1
	.zero		1


	//----- nvinfo : EIATTR_EXIT_INSTR_OFFSETS
	.align		4
        /*0058*/ 	.byte	0x04, 0x1c
        /*005a*/ 	.short	(.L_43 - .L_42)


	//   ....[0]....
.L_42:
        /*005c*/ 	.word	0x00000070


	//   ....[1]....
        /*0060*/ 	.word	0x00000350


	//   ....[2]....
        /*0064*/ 	.word	0x000004b0


	//   ....[3]....
        /*0068*/ 	.word	0x000005d0


	//   ....[4]....
        /*006c*/ 	.word	0x00000660


	//----- nvinfo : EIATTR_CRS_STACK_SIZE
	.align		4
.L_43:
        /*0070*/ 	.byte	0x04, 0x1e
        /*0072*/ 	.short	(.L_45 - .L_44)
.L_44:
        /*0074*/ 	.word	0x00000000


	//----- nvinfo : EIATTR_CBANK_PARAM_SIZE
	.align		4
.L_45:
        /*0078*/ 	.byte	0x03, 0x19
        /*007a*/ 	.short	0x0018


	//----- nvinfo : EIATTR_PARAM_CBANK
	.align		4
        /*007c*/ 	.byte	0x04, 0x0a
        /*007e*/ 	.short	(.L_47 - .L_46)
	.align		4
.L_46:
        /*0080*/ 	.word	index@(.nv.constant0._Z4initPfS_ii)
        /*0084*/ 	.short	0x0380
        /*0086*/ 	.short	0x0018


	//----- nvinfo : EIATTR_SW_WAR
	.align		4
.L_47:
        /*0088*/ 	.byte	0x04, 0x36
        /*008a*/ 	.short	(.L_49 - .L_48)
.L_48:
        /*008c*/ 	.word	0x00000008
.L_49:


//--------------------- .nv.callgraph             --------------------------
	.section	.nv.callgraph,"",@"SHT_CUDA_CALLGRAPH"
	.align	4
	.sectionentsize	8
	.align		4
        /*0000*/ 	.word	0x00000000
	.align		4
        /*0004*/ 	.word	0xffffffff
	.align		4
        /*0008*/ 	.word	0x00000000
	.align		4
        /*000c*/ 	.word	0xfffffffe
	.align		4
        /*0010*/ 	.word	0x00000000
	.align		4
        /*0014*/ 	.word	0xfffffffd
	.align		4
        /*0018*/ 	.word	0x00000000
	.align		4
        /*001c*/ 	.word	0xfffffffc


//--------------------- .text._Z11vadd_kernelPfS_S_ii --------------------------
	.section	.text._Z11vadd_kernelPfS_S_ii,"ax",@progbits
	.align	128
        .global         _Z11vadd_kernelPfS_S_ii
        .type           _Z11vadd_kernelPfS_S_ii,@function
        .size           _Z11vadd_kernelPfS_S_ii,(.L_x_13 - _Z11vadd_kernelPfS_S_ii)
        .other          _Z11vadd_kernelPfS_S_ii,@"STO_CUDA_ENTRY STV_DEFAULT"
_Z11vadd_kernelPfS_S_ii:
.text._Z11vadd_kernelPfS_S_ii:
[----:B------:R-:W-:Y:S08]  /*0000*/  LDC R1, c[0x0][0x37c] ;  /* 0x0000df00ff017b82 */ /* 0x000ff00000000800 */
[----:B------:R-:W0:Y:S01]  /*0010*/  LDC.64 R6, c[0x0][0x398] ;  /* 0x0000e600ff067b82 */ /* 0x000e220000000a00 */
[----:B------:R-:W1:Y:S07]  /*0020*/  S2R R5, SR_TID.X ;  /* 0x0000000000057919 */ /* 0x000e6e0000002100 */
[----:B------:R-:W1:Y:S08]  /*0030*/  S2UR UR4, SR_CTAID.X ;  /* 0x00000000000479c3 */ /* 0x000e700000002500 */
[----:B------:R-:W1:Y:S01]  /*0040*/  LDC R0, c[0x0][0x360] ;  /* 0x0000d800ff007b82 */ /* 0x000e620000000800 */
[----:B0-----:R-:W-:Y:S01]  /*0050*/  ISETP.GE.AND P0, PT, R6, 0x1, PT ;  /* 0x000000010600780c */ /* 0x001fe20003f06270 */
[----:B-1----:R-:W-:-:S12]  /*0060*/  IMAD R5, R0, UR4, R5 ;  /* 0x0000000400057c24 */ /* 0x002fd8000f8e0205 */
[----:B------:R-:W-:Y:S05]  /*0070*/  @!P0 EXIT ;  /* 0x000000000000894d */ /* 0x000fea0003800000 */
[-C--:B------:R-:W-:Y:S01]  /*0080*/  IMAD R3, R5, R6.reuse, R7 ;  /* 0x0000000605037224 */ /* 0x080fe200078e0207 */
[----:B------:R-:W0:Y:S01]  /*0090*/  LDCU.64 UR12, c[0x0][0x358] ;  /* 0x00006b00ff0c77ac */ /* 0x000e220008000a00 */
[----:B------:R-:W-:Y:S03]  /*00a0*/  BSSY.RECONVERGENT B0, `(.L_x_0) ;  /* 0x0000018000007945 */ /* 0x000fe60003800200 */
[----:B------:R-:W-:-:S04]  /*00b0*/  IADD3 R0, PT, PT, R3, R6, RZ ;  /* 0x0000000603007210 */ /* 0x000fc80007ffe0ff */
[----:B------:R-:W-:-:S05]  /*00c0*/  VIADDMNMX R2, R3, 0x1, R0, !PT ;  /* 0x0000000103027846 */ /* 0x000fca0007800100 */
[----:B------:R-:W-:Y:S01]  /*00d0*/  IMAD R4, R5, R6, -R2 ;  /* 0x0000000605047224 */ /* 0x000fe200078e0a02 */
[----:B------:R-:W-:-:S04]  /*00e0*/  IADD3 R2, PT, PT, -R3, R2, RZ ;  /* 0x0000000203027210 */ /* 0x000fc80007ffe1ff */
[----:B------:R-:W-:Y:S02]  /*00f0*/  LOP3.LUT P1, R2, R2, 0x3, RZ, 0xc0, !PT ;  /* 0x0000000302027812 */ /* 0x000fe4000782c0ff */
[----:B------:R-:W-:-:S04]  /*0100*/  IADD3 R4, PT, PT, R4, R7, RZ ;  /* 0x0000000704047210 */ /* 0x000fc80007ffe0ff */
[----:B------:R-:W-:-:S07]  /*0110*/  ISETP.GT.U32.AND P0, PT, R4, -0x4, PT ;  /* 0xfffffffc0400780c */ /* 0x000fce0003f04070 */
[----:B0-----:R-:W-:Y:S06]  /*0120*/  @!P1 BRA `(.L_x_1) ;  /* 0x00000000003c9947 */ /* 0x001fec0003800000 */
[----:B------:R-:W0:Y:S01]  /*0130*/  LDC.64 R10, c[0x0][0x390] ;  /* 0x0000e400ff0a7b82 */ /* 0x000e220000000a00 */
[----:B------:R-:W-:-:S07]  /*0140*/  IADD3 R2, PT, PT, -R2, RZ, RZ ;  /* 0x000000ff02027210 */ /* 0x000fce0007ffe1ff */
[----:B------:R-:W1:Y:S08]  /*0150*/  LDC.64 R14, c[0x0][0x380] ;  /* 0x0000e000ff0e7b82 */ /* 0x000e700000000a00 */
[----:B------:R-:W2:Y:S02]  /*0160*/  LDC.64 R12, c[0x0][0x388] ;  /* 0x0000e200ff0c7b82 */ /* 0x000ea40000000a00 */
.L_x_2:
[----:B--2---:R-:W-:-:S04]  /*0170*/  IMAD.WIDE R6, R3, 0x4, R12 ;  /* 0x0000000403067825 */ /* 0x004fc800078e020c */
[C---:B-1----:R-:W-:Y:S02]  /*0180*/  IMAD.WIDE R8, R3.reuse, 0x4, R14 ;  /* 0x0000000403087825 */ /* 0x042fe400078e020e */
[----:B------:R-:W2:Y:S04]  /*0190*/  LDG.E R7, desc[UR12][R6.64] ;  /* 0x0000000c06077981 */ /* 0x000ea8000c1e1900 */
[----:B------:R-:W2:Y:S01]  /*01a0*/  LDG.E R8, desc[UR12][R8.64] ;  /* 0x0000000c08087981 */ /* 0x000ea2000c1e1900 */
[----:B0--3--:R-:W-:Y:S01]  /*01b0*/  IMAD.WIDE R4, R3, 0x4, R10 ;  /* 0x0000000403047825 */ /* 0x009fe200078e020a */
[----:B------:R-:W-:-:S03]  /*01c0*/  IADD3 R2, PT, PT, R2, 0x1, RZ ;  /* 0x0000000102027810 */ /* 0x000fc60007ffe0ff */
[----:B------:R-:W-:Y:S01]  /*01d0*/  VIADD R3, R3, 0x1 ;  /* 0x0000000103037836 */ /* 0x000fe20000000000 */
[----:B------:R-:W-:Y:S01]  /*01e0*/  ISETP.NE.AND P1, PT, R2, RZ, PT ;  /* 0x000000ff0200720c */ /* 0x000fe20003f25270 */
[----:B--2---:R-:W-:-:S05]  /*01f0*/  FADD R17, R8, R7 ;  /* 0x0000000708117221 */ /* 0x004fca0000000000 */
[----:B------:R3:W-:Y:S07]  /*0200*/  STG.E desc[UR12][R4.64], R17 ;  /* 0x0000001104007986 */ /* 0x0007ee000c10190c */
[----:B------:R-:W-:Y:S05]  /*0210*/  @P1 BRA `(.L_x_2) ;  /* 0xfffffffc00d41947 */ /* 0x000fea000383ffff */
.L_x_1:
[----:B------:R-:W-:Y:S05]  /*0220*/  BSYNC.RECONVERGENT B0 ;  /* 0x0000000000007941 */ /* 0x000fea0003800200 */
.L_x_0:
[----:B------:R-:W-:Y:S05]  /*0230*/  @P0 EXIT ;  /* 0x000000000000094d */ /* 0x000fea0003800000 */
[----:B------:R-:W0:Y:S01]  /*0240*/  LDCU.128 UR4, c[0x0][0x380] ;  /* 0x00007000ff0477ac */ /* 0x000e220008000c00 */
[----:B------:R-:W1:Y:S01]  /*0250*/  LDCU.64 UR10, c[0x0][0x390] ;  /* 0x00007200ff0a77ac */ /* 0x000e620008000a00 */
[----:B0-----:R-:W-:Y:S02]  /*0260*/  UIADD3 UR8, UP0, UPT, UR4, 0x8, URZ ;  /* 0x0000000804087890 */ /* 0x001fe4000ff1e0ff */
[----:B------:R-:W-:Y:S02]  /*0270*/  UIADD3 UR6, UP1, UPT, UR6, 0x8, URZ ;  /* 0x0000000806067890 */ /* 0x000fe4000ff3e0ff */
[----:B-1----:R-:W-:Y:S02]  /*0280*/  UIADD3 UR4, UP2, UPT, UR10, 0x8, URZ ;  /* 0x000000080a047890 */ /* 0x002fe4000ff5e0ff */
[----:B------:R-:W-:Y:S02]  /*0290*/  UIADD3.X UR9, UPT, UPT, URZ, UR5, URZ, UP0, !UPT ;  /* 0x00000005ff097290 */ /* 0x000fe400087fe4ff */
[----:B------:R-:W-:-:S02]  /*02a0*/  UIADD3.X UR7, UPT, UPT, URZ, UR7, URZ, UP1, !UPT ;  /* 0x00000007ff077290 */ /* 0x000fc40008ffe4ff */
[----:B------:R-:W-:-:S12]  /*02b0*/  UIADD3.X UR5, UPT, UPT, URZ, UR11, URZ, UP2, !UPT ;  /* 0x0000000bff057290 */ /* 0x000fd800097fe4ff */
.L_x_3:
[----:B---3--:R-:W-:Y:S01]  /*02c0*/  MOV R4, UR8 ;  /* 0x0000000800047c02 */ /* 0x008fe20008000f00 */
[----:B------:R-:W-:Y:S01]  /*02d0*/  IMAD.U32 R7, RZ, RZ, UR7 ;  /* 0x00000007ff077e24 */ /* 0x000fe2000f8e00ff */
[----:B------:R-:W-:Y:S02]  /*02e0*/  MOV R5, UR9 ;  /* 0x0000000900057c02 */ /* 0x000fe40008000f00 */
[----:B------:R-:W-:Y:S01]  /*02f0*/  MOV R6, UR6 ;  /* 0x0000000600067c02 */ /* 0x000fe20008000f00 */
[----:B------:R-:W-:-:S04]  /*0300*/  IMAD.WIDE R4, R3, 0x4, R4 ;  /* 0x0000000403047825 */ /* 0x000fc800078e0204 */
[----:B------:R-:W-:Y:S01]  /*0310*/  IMAD.WIDE R6, R3, 0x4, R6 ;  /* 0x0000000403067825 */ /* 0x000fe200078e0206 */
[----:B------:R-:W2:Y:S04]  /*0320*/  LDG.E R2, desc[UR12][R4.64+-0x8] ;  /* 0xfffff80c04027981 */ /* 0x000ea8000c1e1900 */
[----:B0-----:R-:W2:Y:S01]  /*0330*/  LDG.E R11, desc[UR12][R6.64+-0x8] ;  /* 0xfffff80c060b7981 */ /* 0x001ea2000c1e1900 */
[----:B------:R-:W-:Y:S02]  /*0340*/  MOV R8, UR4 ;  /* 0x0000000400087c02 */ /* 0x000fe40008000f00 */
[----:B------:R-:W-:-:S03]  /*0350*/  MOV R9, UR5 ;  /* 0x0000000500097c02 */ /* 0x000fc60008000f00 */
[----:B------:R-:W-:-:S04]  /*0360*/  IMAD.WIDE R8, R3, 0x4, R8 ;  /* 0x0000000403087825 */ /* 0x000fc800078e0208 */
[----:B--2---:R-:W-:-:S05]  /*0370*/  FADD R11, R2, R11 ;  /* 0x0000000b020b7221 */ /* 0x004fca0000000000 */
[----:B------:R0:W-:Y:S04]  /*0380*/  STG.E desc[UR12][R8.64+-0x8], R11 ;  /* 0xfffff80b08007986 */ /* 0x0001e8000c10190c */
[----:B------:R-:W2:Y:S04]  /*0390*/  LDG.E R2, desc[UR12][R4.64+-0x4] ;  /* 0xfffffc0c04027981 */ /* 0x000ea8000c1e1900 */
[----:B------:R-:W2:Y:S02]  /*03a0*/  LDG.E R13, desc[UR12][R6.64+-0x4] ;  /* 0xfffffc0c060d7981 */ /* 0x000ea4000c1e1900 */
[----:B--2---:R-:W-:-:S05]  /*03b0*/  FADD R13, R2, R13 ;  /* 0x0000000d020d7221 */ /* 0x004fca0000000000 */
[----:B------:R0:W-:Y:S04]  /*03c0*/  STG.E desc[UR12][R8.64+-0x4], R13 ;  /* 0xfffffc0d08007986 */ /* 0x0001e8000c10190c */
[----:B------:R-:W2:Y:S04]  /*03d0*/  LDG.E R2, desc[UR12][R4.64] ;  /* 0x0000000c04027981 */ /* 0x000ea8000c1e1900 */
[----:B------:R-:W2:Y:S02]  /*03e0*/  LDG.E R15, desc[UR12][R6.64] ;  /* 0x0000000c060f7981 */ /* 0x000ea4000c1e1900 */
[----:B--2---:R-:W-:-:S05]  /*03f0*/  FADD R15, R2, R15 ;  /* 0x0000000f020f7221 */ /* 0x004fca0000000000 */
[----:B------:R0:W-:Y:S04]  /*0400*/  STG.E desc[UR12][R8.64], R15 ;  /* 0x0000000f08007986 */ /* 0x0001e8000c10190c */
[----:B------:R-:W2:Y:S04]  /*0410*/  LDG.E R2, desc[UR12][R4.64+0x4] ;  /* 0x0000040c04027981 */ /* 0x000ea8000c1e1900 */
[----:B------:R-:W2:Y:S01]  /*0420*/  LDG.E R17, desc[UR12][R6.64+0x4] ;  /* 0x0000040c06117981 */ /* 0x000ea2000c1e1900 */
[----:B------:R-:W-:-:S04]  /*0430*/  IADD3 R3, PT, PT, R3, 0x4, RZ ;  /* 0x0000000403037810 */ /* 0x000fc80007ffe0ff */
[----:B------:R-:W-:Y:S01]  /*0440*/  ISETP.GE.AND P0, PT, R3, R0, PT ;  /* 0x000000000300720c */ /* 0x000fe20003f06270 */
[----:B--2---:R-:W-:-:S05]  /*0450*/  FADD R17, R2, R17 ;  /* 0x0000001102117221 */ /* 0x004fca0000000000 */
[----:B------:R0:W-:Y:S07]  /*0460*/  STG.E desc[UR12][R8.64+0x4], R17 ;  /* 0x0000041108007986 */ /* 0x0001ee000c10190c */
[----:B------:R-:W-:Y:S05]  /*0470*/  @!P0 BRA `(.L_x_3) ;  /* 0xfffffffc00908947 */ /* 0x000fea000383ffff */
[----:B------:R-:W-:Y:S05]  /*0480*/  EXIT ;  /* 0x000000000000794d */ /* 0x000fea0003800000 */
.L_x_4:
[----:B------:R-:W-:-:S00]  /*0490*/  BRA `(.L_x_4) ;  /* 0xfffffffc00fc7947 */ /* 0x000fc0000383ffff */
[----:B------:R-:W-:-:S00]  /*04a0*/  NOP ;  /* 0x0000000000007918 */ /* 0x000fc00000000000 */
        /* <DEDUP_REMOVED lines=13> */
.L_x_13:


//--------------------- .text._Z4initPfS_ii       --------------------------
	.section	.text._Z4initPfS_ii,"ax",@progbits
	.align	128
        .global         _Z4initPfS_ii
        .type           _Z4initPfS_ii,@function
        .size           _Z4initPfS_ii,(.L_x_14 - _Z4initPfS_ii)
        .other          _Z4initPfS_ii,@"STO_CUDA_ENTRY STV_DEFAULT"
_Z4initPfS_ii:
.text._Z4initPfS_ii:
        /* <DEDUP_REMOVED lines=8> */
[----:B------:R-:W-:Y:S01]  /*0080*/  IMAD R3, R5, R6, R7 ;  /* 0x0000000605037224 */ /* 0x000fe200078e0207 */
[----:B------:R-:W0:Y:S01]  /*0090*/  LDCU.64 UR4, c[0x0][0x358] ;  /* 0x00006b00ff0477ac */ /* 0x000e220008000a00 */
[----:B------:R-:W-:Y:S02]  /*00a0*/  BSSY.RECONVERGENT B0, `(.L_x_5) ;  /* 0x000002a000007945 */ /* 0x000fe40003800200 */
[----:B------:R-:W-:-:S05]  /*00b0*/  IMAD.IADD R0, R3, 0x1, R6 ;  /* 0x0000000103007824 */ /* 0x000fca00078e0206 */
[----:B------:R-:W-:-:S05]  /*00c0*/  VIADDMNMX R0, R3, 0x1, R0, !PT ;  /* 0x0000000103007846 */ /* 0x000fca0007800100 */
[----:B------:R-:W-:Y:S02]  /*00d0*/  IMAD R2, R5, R6, -R0 ;  /* 0x0000000605027224 */ /* 0x000fe400078e0a00 */
[----:B------:R-:W-:-:S03]  /*00e0*/  IMAD.IADD R0, R0, 0x1, -R3 ;  /* 0x0000000100007824 */ /* 0x000fc600078e0a03 */
[----:B------:R-:W-:Y:S02]  /*00f0*/  IADD3 R2, PT, PT, R2, R7, RZ ;  /* 0x0000000702027210 */ /* 0x000fe40007ffe0ff */
[----:B------:R-:W-:Y:S02]  /*0100*/  LOP3.LUT R12, R0, 0x7, RZ, 0xc0, !PT ;  /* 0x00000007000c7812 */ /* 0x000fe400078ec0ff */
[----:B------:R-:W-:Y:S02]  /*0110*/  ISETP.GT.U32.AND P1, PT, R2, -0x8, PT ;  /* 0xfffffff80200780c */ /* 0x000fe40003f24070 */
[----:B------:R-:W-:-:S11]  /*0120*/  ISETP.NE.AND P0, PT, R12, RZ, PT ;  /* 0x000000ff0c00720c */ /* 0x000fd60003f05270 */
[----:B0-----:R-:W-:Y:S05]  /*0130*/  @P1 BRA `(.L_x_6) ;  /* 0x0000000000801947 */ /* 0x001fea0003800000 */
[----:B------:R-:W0:Y:S01]  /*0140*/  LDC.64 R8, c[0x0][0x380] ;  /* 0x0000e000ff087b82 */ /* 0x000e220000000a00 */
[----:B------:R-:W-:-:S05]  /*0150*/  LOP3.LUT R2, R0, 0xfffffff8, RZ, 0xc0, !PT ;  /* 0xfffffff800027812 */ /* 0x000fca00078ec0ff */
[----:B------:R-:W-:Y:S02]  /*0160*/  IMAD.MOV R2, RZ, RZ, -R2 ;  /* 0x000000ffff027224 */ /* 0x000fe400078e0a02 */
[----:B------:R-:W1:Y:S01]  /*0170*/  LDC.64 R10, c[0x0][0x388] ;  /* 0x0000e200ff0a7b82 */ /* 0x000e620000000a00 */
[----:B0-----:R-:W-:-:S05]  /*0180*/  IADD3 R8, P1, PT, R8, 0x10, RZ ;  /* 0x0000001008087810 */ /* 0x001fca0007f3e0ff */
[----:B------:R-:W-:Y:S01]  /*0190*/  IMAD.X R9, RZ, RZ, R9, P1 ;  /* 0x000000ffff097224 */ /* 0x000fe200008e0609 */
[----:B-1----:R-:W-:-:S04]  /*01a0*/  IADD3 R10, P2, PT, R10, 0x10, RZ ;  /* 0x000000100a0a7810 */ /* 0x002fc80007f5e0ff */
[----:B------:R-:W-:-:S09]  /*01b0*/  IADD3.X R11, PT, PT, RZ, R11, RZ, P2, !PT ;  /* 0x0000000bff0b7210 */ /* 0x000fd200017fe4ff */
.L_x_7:
[----:B0-----:R-:W-:Y:S02]  /*01c0*/  HFMA2 R15, -RZ, RZ, 1.9375, 0 ;  /* 0x3fc00000ff0f7431 */ /* 0x001fe400000001ff */
[----:B------:R-:W-:Y:S02]  /*01d0*/  IMAD.MOV.U32 R13, RZ, RZ, 0x3f800000 ;  /* 0x3f800000ff0d7424 */ /* 0x000fe400078e00ff */
[----:B------:R-:W-:-:S04]  /*01e0*/  IMAD.WIDE R4, R3, 0x4, R8 ;  /* 0x0000000403047825 */ /* 0x000fc800078e0208 */
[C---:B------:R-:W-:Y:S01]  /*01f0*/  IMAD.WIDE R6, R3.reuse, 0x4, R10 ;  /* 0x0000000403067825 */ /* 0x040fe200078e020a */
[----:B------:R0:W-:Y:S01]  /*0200*/  STG.E desc[UR4][R4.64+-0x10], R13 ;  /* 0xfffff00d04007986 */ /* 0x0001e2000c101904 */
[----:B------:R-:W-:Y:S02]  /*0210*/  IADD3 R3, PT, PT, R3, 0x8, RZ ;  /* 0x0000000803037810 */ /* 0x000fe40007ffe0ff */
[----:B------:R-:W-:Y:S01]  /*0220*/  VIADD R2, R2, 0x8 ;  /* 0x0000000802027836 */ /* 0x000fe20000000000 */
[----:B------:R0:W-:Y:S04]  /*0230*/  STG.E desc[UR4][R6.64+-0x10], R15 ;  /* 0xfffff00f06007986 */ /* 0x0001e8000c101904 */
[----:B------:R0:W-:Y:S01]  /*0240*/  STG.E desc[UR4][R4.64+-0xc], R13 ;  /* 0xfffff40d04007986 */ /* 0x0001e2000c101904 */
[----:B------:R-:W-:-:S03]  /*0250*/  ISETP.NE.AND P1, PT, R2, RZ, PT ;  /* 0x000000ff0200720c */ /* 0x000fc60003f25270 */
[----:B------:R0:W-:Y:S04]  /*0260*/  STG.E desc[UR4][R6.64+-0xc], R15 ;  /* 0xfffff40f06007986 */ /* 0x0001e8000c101904 */
        /* <DEDUP_REMOVED lines=11> */
[----:B------:R0:W-:Y:S01]  /*0320*/  STG.E desc[UR4][R6.64+0xc], R15 ;  /* 0x00000c0f06007986 */ /* 0x0001e2000c101904 */
[----:B------:R-:W-:Y:S05]  /*0330*/  @P1 BRA `(.L_x_7) ;  /* 0xfffffffc00a01947 */ /* 0x000fea000383ffff */
.L_x_6:
[----:B------:R-:W-:Y:S05]  /*0340*/  BSYNC.RECONVERGENT B0 ;  /* 0x0000000000007941 */ /* 0x000fea0003800200 */
.L_x_5:
[----:B------:R-:W-:Y:S05]  /*0350*/  @!P0 EXIT ;  /* 0x000000000000894d */ /* 0x000fea0003800000 */
[----:B------:R-:W-:Y:S01]  /*0360*/  ISETP.GE.U32.AND P0, PT, R12, 0x4, PT ;  /* 0x000000040c00780c */ /* 0x000fe20003f06070 */
[----:B------:R-:W-:Y:S01]  /*0370*/  BSSY.RECONVERGENT B0, `(.L_x_8) ;  /* 0x0000013000007945 */ /* 0x000fe20003800200 */
[----:B------:R-:W-:-:S04]  /*0380*/  LOP3.LUT R2, R0, 0x3, RZ, 0xc0, !PT ;  /* 0x0000000300027812 */ /* 0x000fc800078ec0ff */
[----:B------:R-:W-:-:S07]  /*0390*/  ISETP.NE.AND P1, PT, R2, RZ, PT ;  /* 0x000000ff0200720c */ /* 0x000fce0003f25270 */
[----:B------:R-:W-:Y:S06]  /*03a0*/  @!P0 BRA `(.L_x_9) ;  /* 0x00000000003c8947 */ /* 0x000fec0003800000 */
[----:B0-----:R-:W0:Y:S01]  /*03b0*/  LDC.64 R4, c[0x0][0x380] ;  /* 0x0000e000ff047b82 */ /* 0x001e220000000a00 */
[----:B------:R-:W-:Y:S01]  /*03c0*/  IMAD.MOV.U32 R9, RZ, RZ, 0x3f800000 ;  /* 0x3f800000ff097424 */ /* 0x000fe200078e00ff */
[----:B------:R-:W-:-:S06]  /*03d0*/  MOV R11, 0x3fc00000 ;  /* 0x3fc00000000b7802 */ /* 0x000fcc0000000f00 */
[----:B------:R-:W1:Y:S01]  /*03e0*/  LDC.64 R6, c[0x0][0x388] ;  /* 0x0000e200ff067b82 */ /* 0x000e620000000a00 */
[----:B0-----:R-:W-:-:S05]  /*03f0*/  IMAD.WIDE R4, R3, 0x4, R4 ;  /* 0x0000000403047825 */ /* 0x001fca00078e0204 */
[----:B------:R2:W-:Y:S01]  /*0400*/  STG.E desc[UR4][R4.64], R9 ;  /* 0x0000000904007986 */ /* 0x0005e2000c101904 */
[----:B-1----:R-:W-:-:S04]  /*0410*/  IMAD.WIDE R6, R3, 0x4, R6 ;  /* 0x0000000403067825 */ /* 0x002fc800078e0206 */
[----:B------:R-:W-:Y:S01]  /*0420*/  VIADD R3, R3, 0x4 ;  /* 0x0000000403037836 */ /* 0x000fe20000000000 */
[----:B------:R2:W-:Y:S04]  /*0430*/  STG.E desc[UR4][R6.64], R11 ;  /* 0x0000000b06007986 */ /* 0x0005e8000c101904 */
[----:B------:R2:W-:Y:S04]  /*0440*/  STG.E desc[UR4][R4.64+0x4], R9 ;  /* 0x0000040904007986 */ /* 0x0005e8000c101904 */
[----:B------:R2:W-:Y:S04]  /*0450*/  STG.E desc[UR4][R6.64+0x4], R11 ;  /* 0x0000040b06007986 */ /* 0x0005e8000c101904 */
[----:B------:R2:W-:Y:S04]  /*0460*/  STG.E desc[UR4][R4.64+0x8], R9 ;  /* 0x0000080904007986 */ /* 0x0005e8000c101904 */
[----:B------:R2:W-:Y:S04]  /*0470*/  STG.E desc[UR4][R6.64+0x8], R11 ;  /* 0x0000080b06007986 */ /* 0x0005e8000c101904 */
[----:B------:R2:W-:Y:S04]  /*0480*/  STG.E desc[UR4][R4.64+0xc], R9 ;  /* 0x00000c0904007986 */ /* 0x0005e8000c101904 */
[----:B------:R2:W-:Y:S02]  /*0490*/  STG.E desc[UR4][R6.64+0xc], R11 ;  /* 0x00000c0b06007986 */ /* 0x0005e4000c101904 */
.L_x_9:
[----:B------:R-:W-:Y:S05]  /*04a0*/  BSYNC.RECONVERGENT B0 ;  /* 0x0000000000007941 */ /* 0x000fea0003800200 */
.L_x_8:
[----:B------:R-:W-:Y:S05]  /*04b0*/  @!P1 EXIT ;  /* 0x000000000000994d */ /* 0x000fea0003800000 */
[----:B------:R-:W-:Y:S01]  /*04c0*/  ISETP.NE.AND P0, PT, R2, 0x1, PT ;  /* 0x000000010200780c */ /* 0x000fe20003f05270 */
[----:B------:R-:W-:Y:S01]  /*04d0*/  BSSY.RECONVERGENT B0, `(.L_x_10) ;  /* 0x000000f000007945 */ /* 0x000fe20003800200 */
[----:B------:R-:W-:-:S04]  /*04e0*/  LOP3.LUT R0, R0, 0x1, RZ, 0xc0, !PT ;  /* 0x0000000100007812 */ /* 0x000fc800078ec0ff */
[----:B------:R-:W-:-:S07]  /*04f0*/  ISETP.NE.U32.AND P1, PT, R0, 0x1, PT ;  /* 0x000000010000780c */ /* 0x000fce0003f25070 */
[----:B------:R-:W-:Y:S06]  /*0500*/  @!P0 BRA `(.L_x_11) ;  /* 0x00000000002c8947 */ /* 0x000fec0003800000 */
[----:B0-2---:R-:W0:Y:S01]  /*0510*/  LDC.64 R4, c[0x0][0x380] ;  /* 0x0000e000ff047b82 */ /* 0x005e220000000a00 */
[----:B------:R-:W-:Y:S02]  /*0520*/  HFMA2 R9, -RZ, RZ, 1.875, 0 ;  /* 0x3f800000ff097431 */ /* 0x000fe400000001ff */
[----:B------:R-:W-:-:S05]  /*0530*/  IMAD.MOV.U32 R11, RZ, RZ, 0x3fc00000 ;  /* 0x3fc00000ff0b7424 */ /* 0x000fca00078e00ff */
[----:B------:R-:W1:Y:S01]  /*0540*/  LDC.64 R6, c[0x0][0x388] ;  /* 0x0000e200ff067b82 */ /* 0x000e620000000a00 */
[----:B0-----:R-:W-:-:S05]  /*0550*/  IMAD.WIDE R4, R3, 0x4, R4 ;  /* 0x0000000403047825 */ /* 0x001fca00078e0204 */
[----:B------:R3:W-:Y:S01]  /*0560*/  STG.E desc[UR4][R4.64], R9 ;  /* 0x0000000904007986 */ /* 0x0007e2000c101904 */
[C---:B-1----:R-:W-:Y:S01]  /*0570*/  IMAD.WIDE R6, R3.reuse, 0x4, R6 ;  /* 0x0000000403067825 */ /* 0x042fe200078e0206 */
[----:B------:R-:W-:-:S04]  /*0580*/  IADD3 R3, PT, PT, R3, 0x2, RZ ;  /* 0x0000000203037810 */ /* 0x000fc80007ffe0ff */
[----:B------:R3:W-:Y:S04]  /*0590*/  STG.E desc[UR4][R6.64], R11 ;  /* 0x0000000b06007986 */ /* 0x0007e8000c101904 */
[----:B------:R3:W-:Y:S04]  /*05a0*/  STG.E desc[UR4][R4.64+0x4], R9 ;  /* 0x0000040904007986 */ /* 0x0007e8000c101904 */
[----:B------:R3:W-:Y:S02]  /*05b0*/  STG.E desc[UR4][R6.64+0x4], R11 ;  /* 0x0000040b06007986 */ /* 0x0007e4000c101904 */
.L_x_11:
[----:B------:R-:W-:Y:S05]  /*05c0*/  BSYNC.RECONVERGENT B0 ;  /* 0x0000000000007941 */ /* 0x000fea0003800200 */
.L_x_10:
[----:B------:R-:W-:Y:S05]  /*05d0*/  @P1 EXIT ;  /* 0x000000000000194d */ /* 0x000fea0003800000 */
[----:B0-23--:R-:W0:Y:S01]  /*05e0*/  LDC.64 R4, c[0x0][0x380] ;  /* 0x0000e000ff047b82 */ /* 0x00de220000000a00 */
[----:B------:R-:W-:-:S07]  /*05f0*/  IMAD.MOV.U32 R9, RZ, RZ, 0x3f800000 ;  /* 0x3f800000ff097424 */ /* 0x000fce00078e00ff */
[----:B------:R-:W1:Y:S01]  /*0600*/  LDC.64 R6, c[0x0][0x388] ;  /* 0x0000e200ff067b82 */ /* 0x000e620000000a00 */
[----:B0-----:R-:W-:-:S05]  /*0610*/  IMAD.WIDE R4, R3, 0x4, R4 ;  /* 0x0000000403047825 */ /* 0x001fca00078e0204 */
[----:B------:R-:W-:Y:S01]  /*0620*/  STG.E desc[UR4][R4.64], R9 ;  /* 0x0000000904007986 */ /* 0x000fe2000c101904 */
[----:B-1----:R-:W-:Y:S01]  /*0630*/  IMAD.WIDE R2, R3, 0x4, R6 ;  /* 0x0000000403027825 */ /* 0x002fe200078e0206 */
[----:B------:R-:W-:-:S05]  /*0640*/  MOV R7, 0x3fc00000 ;  /* 0x3fc0000000077802 */ /* 0x000fca0000000f00 */
[----:B------:R-:W-:Y:S01]  /*0650*/  STG.E desc[UR4][R2.64], R7 ;  /* 0x0000000702007986 */ /* 0x000fe2000c101904 */
[----:B------:R-:W-:Y:S05]  /*0660*/  EXIT ;  /* 0x000000000000794d */ /* 0x000fea0003800000 */
.L_x_12:
        /* <DEDUP_REMOVED lines=9> */
.L_x_14:


//--------------------- .nv.shared.reserved.0     --------------------------
	.section	.nv.shared.reserved.0,"aw",@nobits
	.weak		__nv_reservedSMEM_offset_0_alias
	.size		__nv_reservedSMEM_offset_0_alias, 0, 64
	.other		__nv_reservedSMEM_offset_0_alias,@"STO_CUDA_RESERVED_SHARED STV_DEFAULT"
__nv_reservedSMEM_offset_0_alias:
	.zero		0
	.zero		64


//--------------------- .nv.constant0._Z11vadd_kernelPfS_S_ii --------------------------
	.section	.nv.constant0._Z11vadd_kernelPfS_S_ii,"a",@progbits
	.sectionflags	@""
	.align	4
.nv.constant0._Z11vadd_kernelPfS_S_ii:
	.zero		928


//--------------------- .nv.constant0._Z4initPfS_ii --------------------------
	.section	.nv.constant0._Z4initPfS_ii,"a",@progbits
	.sectionflags	@""
	.align	4
.nv.constant0._Z4initPfS_ii:
	.zero		920


//--------------------- SYMBOLS --------------------------

	.type		.nv.reservedSmem.offset0,@object
	.size		.nv.reservedSmem.offset0,0x4
